//
// Generated by NVIDIA NVVM Compiler
//
// Compiler Build ID: CL-36424714
// Cuda compilation tools, release 13.0, V13.0.88
// Based on NVVM 20.0.0
//

.version 9.0
.target sm_100
.address_size 64

	// .globl	_Z11sum_vectorsPfPKfS1_i

.visible .entry _Z11sum_vectorsPfPKfS1_i(
	.param .u64 .ptr .align 1 _Z11sum_vectorsPfPKfS1_i_param_0,
	.param .u64 .ptr .align 1 _Z11sum_vectorsPfPKfS1_i_param_1,
	.param .u64 .ptr .align 1 _Z11sum_vectorsPfPKfS1_i_param_2,
	.param .u32 _Z11sum_vectorsPfPKfS1_i_param_3
)
{
	.reg .pred 	%p<2>;
	.reg .b32 	%r<6>;
	.reg .b32 	%f<4>;
	.reg .b64 	%rd<11>;

	ld.param.u64 	%rd1, [_Z11sum_vectorsPfPKfS1_i_param_0];
	ld.param.u64 	%rd2, [_Z11sum_vectorsPfPKfS1_i_param_1];
	ld.param.u64 	%rd3, [_Z11sum_vectorsPfPKfS1_i_param_2];
	ld.param.u32 	%r2, [_Z11sum_vectorsPfPKfS1_i_param_3];
	mov.u32 	%r3, %ctaid.x;
	mov.u32 	%r4, %ntid.x;
	mov.u32 	%r5, %tid.x;
	mad.lo.s32 	%r1, %r3, %r4, %r5;
	setp.ge.s32 	%p1, %r1, %r2;
	@%p1 bra 	$L__BB0_2;
	cvta.to.global.u64 	%rd4, %rd2;
	cvta.to.global.u64 	%rd5, %rd3;
	cvta.to.global.u64 	%rd6, %rd1;
	mul.wide.s32 	%rd7, %r1, 4;
	add.s64 	%rd8, %rd4, %rd7;
	ld.global.f32 	%f1, [%rd8];
	add.s64 	%rd9, %rd5, %rd7;
	ld.global.f32 	%f2, [%rd9];
	add.f32 	%f3, %f1, %f2;
	add.s64 	%rd10, %rd6, %rd7;
	st.global.f32 	[%rd10], %f3;
$L__BB0_2:
	ret;

}


// ===== COMPILED SASS (sm_100) =====

	.target	sm_100

	.elftype	@"ET_EXEC"


//--------------------- .note.nv.tkinfo           --------------------------
	.section	.note.nv.tkinfo,"",@"SHT_NOTE"
	.sectionflags	@"SHF_NOTE_NV_TKINFO"
	.tkinfo
        /*0018*/ 	.word	0x00000002
        /*0030*/ 	.string	""
        /*0030*/ 	.string	"ptxas"
        /*0030*/ 	.string	"Cuda compilation tools, release 13.0, V13.0.88"
        /*0030*/ 	.string	"Build cuda_13.0.r13.0/compiler.36424714_0"
        /*0030*/ 	.string	"-arch sm_100 -m 64 "



//--------------------- .note.nv.cuinfo           --------------------------
	.section	.note.nv.cuinfo,"",@"SHT_NOTE"
	.sectionflags	@"SHF_NOTE_NV_CUINFO"
        /*0018*/ 	.short	0x0002
        /*001a*/ 	.short	0x0064
        /*001c*/ 	.short	0x0082
	.zero		2


//--------------------- .nv.info                  --------------------------
	.section	.nv.info,"",@"SHT_CUDA_INFO"
	.align	4


	//----- nvinfo : EIATTR_REGCOUNT
	.align		4
        /*0000*/ 	.byte	0x04, 0x2f
        /*0002*/ 	.short	(.L_1 - .L_0)
	.align		4
.L_0:
        /*0004*/ 	.word	index@(_Z11sum_vectorsPfPKfS1_i)
        /*0008*/ 	.word	0x0000000c


	//----- nvinfo : EIATTR_FRAME_SIZE
	.align		4
.L_1:
        /*000c*/ 	.byte	0x04, 0x11
        /*000e*/ 	.short	(.L_3 - .L_2)
	.align		4
.L_2:
        /*0010*/ 	.word	index@(_Z11sum_vectorsPfPKfS1_i)
        /*0014*/ 	.word	0x00000000


	//----- nvinfo : EIATTR_MIN_STACK_SIZE
	.align		4
.L_3:
        /*0018*/ 	.byte	0x04, 0x12
        /*001a*/ 	.short	(.L_5 - .L_4)
	.align		4
.L_4:
        /*001c*/ 	.word	index@(_Z11sum_vectorsPfPKfS1_i)
        /*0020*/ 	.word	0x00000000
.L_5:


//--------------------- .nv.compat                --------------------------
	.section	.nv.compat,"",@"SHT_CUDA_COMPAT_INFO"
	.align	4
        /*0000*/ 	.byte	0x02, 0x09, 0x00, 0x00, 0x02, 0x02, 0x01, 0x00, 0x02, 0x05, 0x05, 0x00, 0x03, 0x07, 0x01, 0x01
        /*0010*/ 	.byte	0x02, 0x03, 0x00, 0x00, 0x02, 0x06, 0x01, 0x00, 0x04, 0x0b, 0x08, 0x00, 0x09, 0x00, 0x00, 0x00
        /*0020*/ 	.byte	0x00, 0x00, 0x00, 0x00


//--------------------- .nv.info._Z11sum_vectorsPfPKfS1_i --------------------------
	.section	.nv.info._Z11sum_vectorsPfPKfS1_i,"",@"SHT_CUDA_INFO"
	.sectionflags	@""
	.align	4


	//----- nvinfo : EIATTR_CUDA_API_VERSION
	.align		4
        /*0000*/ 	.byte	0x04, 0x37
        /*0002*/ 	.short	(.L_7 - .L_6)
.L_6:
        /*0004*/ 	.word	0x00000082


	//----- nvinfo : EIATTR_KPARAM_INFO
	.align		4
.L_7:
        /*0008*/ 	.byte	0x04, 0x17
        /*000a*/ 	.short	(.L_9 - .L_8)
.L_8:
        /*000c*/ 	.word	0x00000000
        /*0010*/ 	.short	0x0003
        /*0012*/ 	.short	0x0018
        /*0014*/ 	.byte	0x00, 0xf0, 0x11, 0x00


	//----- nvinfo : EIATTR_KPARAM_INFO
	.align		4
.L_9:
        /*0018*/ 	.byte	0x04, 0x17
        /*001a*/ 	.short	(.L_11 - .L_10)
.L_10:
        /*001c*/ 	.word	0x00000000
        /*0020*/ 	.short	0x0002
        /*0022*/ 	.short	0x0010
        /*0024*/ 	.byte	0x00, 0xf5, 0x21, 0x00


	//----- nvinfo : EIATTR_KPARAM_INFO
	.align		4
.L_11:
        /*0028*/ 	.byte	0x04, 0x17
        /*002a*/ 	.short	(.L_13 - .L_12)
.L_12:
        /*002c*/ 	.word	0x00000000
        /*0030*/ 	.short	0x0001
        /*0032*/ 	.short	0x0008
        /*0034*/ 	.byte	0x00, 0xf5, 0x21, 0x00


	//----- nvinfo : EIATTR_KPARAM_INFO
	.align		4
.L_13:
        /*0038*/ 	.byte	0x04, 0x17
        /*003a*/ 	.short	(.L_15 - .L_14)
.L_14:
        /*003c*/ 	.word	0x00000000
        /*0040*/ 	.short	0x0000
        /*0042*/ 	.short	0x0000
        /*0044*/ 	.byte	0x00, 0xf5, 0x21, 0x00


	//----- nvinfo : EIATTR_SPARSE_MMA_MASK
	.align		4
.L_15:
        /*0048*/ 	.byte	0x03, 0x50
        /*004a*/ 	.short	0x0000


	//----- nvinfo : EIATTR_MAXREG_COUNT
	.align		4
        /*004c*/ 	.byte	0x03, 0x1b
        /*004e*/ 	.short	0x00ff


	//----- nvinfo : EIATTR_MERCURY_ISA_VERSION
	.align		4
        /*0050*/ 	.byte	0x03, 0x5f
        /*0052*/ 	.short	0x0101


	//----- nvinfo : EIATTR_VRC_CTA_INIT_COUNT
	.align		4
        /*0054*/ 	.byte	0x02, 0x4a
	.zero		1
	.zero		1


	//----- nvinfo : EIATTR_EXIT_INSTR_OFFSETS
	.align		4
        /*0058*/ 	.byte	0x04, 0x1c
        /*005a*/ 	.short	(.L_17 - .L_16)


	//   ....[0]....
.L_16:
        /*005c*/ 	.word	0x00000070


	//   ....[1]....
        /*0060*/ 	.word	0x00000130


	//----- nvinfo : EIATTR_CBANK_PARAM_SIZE
	.align		4
.L_17:
        /*0064*/ 	.byte	0x03, 0x19
        /*0066*/ 	.short	0x001c


	//----- nvinfo : EIATTR_PARAM_CBANK
	.align		4
        /*0068*/ 	.byte	0x04, 0x0a
        /*006a*/ 	.short	(.L_19 - .L_18)
	.align		4
.L_18:
        /*006c*/ 	.word	index@(.nv.constant0._Z11sum_vectorsPfPKfS1_i)
        /*0070*/ 	.short	0x0380
        /*0072*/ 	.short	0x001c


	//----- nvinfo : EIATTR_SW_WAR
	.align		4
.L_19:
        /*0074*/ 	.byte	0x04, 0x36
        /*0076*/ 	.short	(.L_21 - .L_20)
.L_20:
        /*0078*/ 	.word	0x00000008
.L_21:


//--------------------- .nv.callgraph             --------------------------
	.section	.nv.callgraph,"",@"SHT_CUDA_CALLGRAPH"
	.align	4
	.sectionentsize	8
	.align		4
        /*0000*/ 	.word	0x00000000
	.align		4
        /*0004*/ 	.word	0xffffffff
	.align		4
        /*0008*/ 	.word	0x00000000
	.align		4
        /*000c*/ 	.word	0xfffffffe
	.align		4
        /*0010*/ 	.word	0x00000000
	.align		4
        /*0014*/ 	.word	0xfffffffd
	.align		4
        /*0018*/ 	.word	0x00000000
	.align		4
        /*001c*/ 	.word	0xfffffffc


//--------------------- .text._Z11sum_vectorsPfPKfS1_i --------------------------
	.section	.text._Z11sum_vectorsPfPKfS1_i,"ax",@progbits
	.align	128
        .global         _Z11sum_vectorsPfPKfS1_i
        .type           _Z11sum_vectorsPfPKfS1_i,@function
        .size           _Z11sum_vectorsPfPKfS1_i,(.L_x_1 - _Z11sum_vectorsPfPKfS1_i)
        .other          _Z11sum_vectorsPfPKfS1_i,@"STO_CUDA_ENTRY STV_DEFAULT"
_Z11sum_vectorsPfPKfS1_i:
.text._Z11sum_vectorsPfPKfS1_i:
[----:B------:R-:W-:Y:S01]  /*0000*/  LDC R1, c[0x0][0x37c] ;  /* 0x0000df00ff017b82 */ /* 0x000fe20000000800 */
[----:B------:R-:W0:Y:S07]  /*0010*/  S2R R0, SR_TID.X ;  /* 0x0000000000007919 */ /* 0x000e2e0000002100 */
[----:B------:R-:W0:Y:S01]  /*0020*/  S2UR UR4, SR_CTAID.X ;  /* 0x00000000000479c3 */ /* 0x000e220000002500 */
[----:B------:R-:W1:Y:S07]  /*0030*/  LDCU UR5, c[0x0][0x398] ;  /* 0x00007300ff0577ac */ /* 0x000e6e0008000800 */
[----:B------:R-:W0:Y:S02]  /*0040*/  LDC R9, c[0x0][0x360] ;  /* 0x0000d800ff097b82 */ /* 0x000e240000000800 */
[----:B0-----:R-:W-:-:S05]  /*0050*/  IMAD R9, R9, UR4, R0 ;  /* 0x0000000409097c24 */ /* 0x001fca000f8e0200 */
[----:B-1----:R-:W-:-:S13]  /*0060*/  ISETP.GE.AND P0, PT, R9, UR5, PT ;  /* 0x0000000509007c0c */ /* 0x002fda000bf06270 */
[----:B------:R-:W-:Y:S05]  /*0070*/  @P0 EXIT ;  /* 0x000000000000094d */ /* 0x000fea0003800000 */
[----:B------:R-:W0:Y:S01]  /*0080*/  LDC.64 R2, c[0x0][0x388] ;  /* 0x0000e200ff027b82 */ /* 0x000e220000000a00 */
[----:B------:R-:W1:Y:S07]  /*0090*/  LDCU.64 UR4, c[0x0][0x358] ;  /* 0x00006b00ff0477ac */ /* 0x000e6e0008000a00 */
[----:B------:R-:W2:Y:S08]  /*00a0*/  LDC.64 R4, c[0x0][0x390] ;  /* 0x0000e400ff047b82 */ /* 0x000eb00000000a00 */
[----:B------:R-:W3:Y:S01]  /*00b0*/  LDC.64 R6, c[0x0][0x380] ;  /* 0x0000e000ff067b82 */ /* 0x000ee20000000a00 */
[----:B0-----:R-:W-:-:S06]  /*00c0*/  IMAD.WIDE R2, R9, 0x4, R2 ;  /* 0x0000000409027825 */ /* 0x001fcc00078e0202 */
[----:B-1----:R-:W4:Y:S01]  /*00d0*/  LDG.E R2, desc[UR4][R2.64] ;  /* 0x0000000402027981 */ /* 0x002f22000c1e1900 */
[----:B--2---:R-:W-:-:S06]  /*00e0*/  IMAD.WIDE R4, R9, 0x4, R4 ;  /* 0x0000000409047825 */ /* 0x004fcc00078e0204 */
[----:B------:R-:W4:Y:S01]  /*00f0*/  LDG.E R5, desc[UR4][R4.64] ;  /* 0x0000000404057981 */ /* 0x000f22000c1e1900 */
[----:B---3--:R-:W-:-:S04]  /*0100*/  IMAD.WIDE R6, R9, 0x4, R6 ;  /* 0x0000000409067825 */ /* 0x008fc800078e0206 */
[----:B----4-:R-:W-:-:S05]  /*0110*/  FADD R9, R2, R5 ;  /* 0x0000000502097221 */ /* 0x010fca0000000000 */
[----:B------:R-:W-:Y:S01]  /*0120*/  STG.E desc[UR4][R6.64], R9 ;  /* 0x0000000906007986 */ /* 0x000fe2000c101904 */
[----:B------:R-:W-:Y:S05]  /*0130*/  EXIT ;  /* 0x000000000000794d */ /* 0x000fea0003800000 */
.L_x_0:
[----:B------:R-:W-:-:S00]  /*0140*/  BRA `(.L_x_0) ;  /* 0xfffffffc00fc7947 */ /* 0x000fc0000383ffff */
[----:B------:R-:W-:-:S00]  /*0150*/  NOP ;  /* 0x0000000000007918 */ /* 0x000fc00000000000 */
        /* <DEDUP_REMOVED lines=10> */
.L_x_1:


//--------------------- .nv.shared.reserved.0     --------------------------
	.section	.nv.shared.reserved.0,"aw",@nobits
	.weak		__nv_reservedSMEM_offset_0_alias
	.size		__nv_reservedSMEM_offset_0_alias, 0, 64
	.other		__nv_reservedSMEM_offset_0_alias,@"STO_CUDA_RESERVED_SHARED STV_DEFAULT"
__nv_reservedSMEM_offset_0_alias:
	.zero		0
	.zero		64


//--------------------- .nv.constant0._Z11sum_vectorsPfPKfS1_i --------------------------
	.section	.nv.constant0._Z11sum_vectorsPfPKfS1_i,"a",@progbits
	.sectionflags	@""
	.align	4
.nv.constant0._Z11sum_vectorsPfPKfS1_i:
	.zero		924


//--------------------- SYMBOLS --------------------------

	.type		.nv.reservedSmem.offset0,@object
	.size		.nv.reservedSmem.offset0,0x4
